	.headerflags	@"EF_CUDA_TEXMODE_UNIFIED EF_CUDA_64BIT_ADDRESS EF_CUDA_SM86 EF_CUDA_VIRTUAL_SM(EF_CUDA_SM86)"
	.elftype	@"ET_EXEC"


//--------------------- .nv.info                  --------------------------
	.section	.nv.info,"",@"SHT_CUDA_INFO"
	.align	4


	//----- nvinfo : EIATTR_REGCOUNT
	.align		4
        /*0000*/ 	.byte	0x04, 0x2f
        /*0002*/ 	.short	(.L_1 - .L_0)
	.align		4
.L_0:
        /*0004*/ 	.word	index@(triton_poi_fused_cat_7)
        /*0008*/ 	.word	0x0000000a


	//----- nvinfo : EIATTR_MIN_STACK_SIZE
	.align		4
.L_1:
        /*000c*/ 	.byte	0x04, 0x12
        /*000e*/ 	.short	(.L_3 - .L_2)
	.align		4
.L_2:
        /*0010*/ 	.word	index@(triton_poi_fused_cat_7)
        /*0014*/ 	.word	0x00000000


	//----- nvinfo : EIATTR_FRAME_SIZE
	.align		4
.L_3:
        /*0018*/ 	.byte	0x04, 0x11
        /*001a*/ 	.short	(.L_5 - .L_4)
	.align		4
.L_4:
        /*001c*/ 	.word	index@(triton_poi_fused_cat_7)
        /*0020*/ 	.word	0x00000000


	//----- nvinfo : EIATTR_MIN_STACK_SIZE
	.align		4
.L_5:
        /*0024*/ 	.byte	0x04, 0x12
        /*0026*/ 	.short	(.L_7 - .L_6)
	.align		4
.L_6:
        /*0028*/ 	.word	index@(triton_poi_fused_cat_7)
        /*002c*/ 	.word	0x00000000
.L_7:


//--------------------- .nv.info.triton_poi_fused_cat_7 --------------------------
	.section	.nv.info.triton_poi_fused_cat_7,"",@"SHT_CUDA_INFO"
	.sectionflags	@""
	.align	4


	//----- nvinfo : EIATTR_CUDA_API_VERSION
	.align		4
        /*0000*/ 	.byte	0x04, 0x37
        /*0002*/ 	.short	(.L_9 - .L_8)
.L_8:
        /*0004*/ 	.word	0x0000007c


	//----- nvinfo : EIATTR_SW2861232_WAR
	.align		4
.L_9:
        /*0008*/ 	.byte	0x01, 0x35
	.zero		2


	//----- nvinfo : EIATTR_PARAM_CBANK
	.align		4
        /*000c*/ 	.byte	0x04, 0x0a
        /*000e*/ 	.short	(.L_11 - .L_10)
	.align		4
.L_10:
        /*0010*/ 	.word	index@(.nv.constant0.triton_poi_fused_cat_7)
        /*0014*/ 	.short	0x0160
        /*0016*/ 	.short	0x0018


	//----- nvinfo : EIATTR_CBANK_PARAM_SIZE
	.align		4
.L_11:
        /*0018*/ 	.byte	0x03, 0x19
        /*001a*/ 	.short	0x0018


	//----- nvinfo : EIATTR_KPARAM_INFO
	.align		4
        /*001c*/ 	.byte	0x04, 0x17
        /*001e*/ 	.short	(.L_13 - .L_12)
.L_12:
        /*0020*/ 	.word	0x00000000
        /*0024*/ 	.short	0x0002
        /*0026*/ 	.short	0x0010
        /*0028*/ 	.byte	0x00, 0xf4, 0x21, 0x00


	//----- nvinfo : EIATTR_KPARAM_INFO
	.align		4
.L_13:
        /*002c*/ 	.byte	0x04, 0x17
        /*002e*/ 	.short	(.L_15 - .L_14)
.L_14:
        /*0030*/ 	.word	0x00000000
        /*0034*/ 	.short	0x0001
        /*0036*/ 	.short	0x0008
        /*0038*/ 	.byte	0x00, 0xf0, 0x11, 0x00


	//----- nvinfo : EIATTR_KPARAM_INFO
	.align		4
.L_15:
        /*003c*/ 	.byte	0x04, 0x17
        /*003e*/ 	.short	(.L_17 - .L_16)
.L_16:
        /*0040*/ 	.word	0x00000000
        /*0044*/ 	.short	0x0000
        /*0046*/ 	.short	0x0000
        /*0048*/ 	.byte	0x00, 0xf4, 0x21, 0x00


	//----- nvinfo : EIATTR_MAXREG_COUNT
	.align		4
.L_17:
        /*004c*/ 	.byte	0x03, 0x1b
        /*004e*/ 	.short	0x00ff


	//----- nvinfo : EIATTR_EXIT_INSTR_OFFSETS
	.align		4
        /*0050*/ 	.byte	0x04, 0x1c
        /*0052*/ 	.short	(.L_19 - .L_18)


	//   ....[0]....
.L_18:
        /*0054*/ 	.word	0x000002a0


	//   ....[1]....
        /*0058*/ 	.word	0x000002d0


	//----- nvinfo : EIATTR_REQNTID
	.align		4
.L_19:
        /*005c*/ 	.byte	0x04, 0x10
        /*005e*/ 	.short	(.L_21 - .L_20)
.L_20:
        /*0060*/ 	.word	0x00000080
        /*0064*/ 	.word	0x00000001
        /*0068*/ 	.word	0x00000001
.L_21:


//--------------------- .nv.callgraph             --------------------------
	.section	.nv.callgraph,"",@"SHT_CUDA_CALLGRAPH"
	.align	4
	.sectionentsize	8
	.align		4
        /*0000*/ 	.word	0x00000000
	.align		4
        /*0004*/ 	.word	0xffffffff
	.align		4
        /*0008*/ 	.word	0x00000000
	.align		4
        /*000c*/ 	.word	0xfffffffe
	.align		4
        /*0010*/ 	.word	0x00000000
	.align		4
        /*0014*/ 	.word	0xfffffffd
	.align		4
        /*0018*/ 	.word	0x00000000
	.align		4
        /*001c*/ 	.word	0xfffffffc


//--------------------- .nv.rel.action            --------------------------
	.section	.nv.rel.action,"",@"SHT_CUDA_RELOCINFO"
	.align	8
	.sectionentsize	8
        /*0000*/ 	.byte	0x73, 0x00, 0x00, 0x00, 0x00, 0x00, 0x00, 0x00, 0x00, 0x00, 0x00, 0x11, 0x25, 0x00, 0x05, 0x36


//--------------------- .nv.constant0.triton_poi_fused_cat_7 --------------------------
	.section	.nv.constant0.triton_poi_fused_cat_7,"a",@progbits
	.sectionflags	@""
	.align	4
.nv.constant0.triton_poi_fused_cat_7:
	.zero		376


//--------------------- .text.triton_poi_fused_cat_7 --------------------------
	.section	.text.triton_poi_fused_cat_7,"ax",@progbits
	.sectioninfo	@"SHI_REGISTERS=10"
	.align	128
        .global         triton_poi_fused_cat_7
        .type           triton_poi_fused_cat_7,@function
        .size           triton_poi_fused_cat_7,(.L_x_1 - triton_poi_fused_cat_7)
        .other          triton_poi_fused_cat_7,@"STO_CUDA_ENTRY STV_DEFAULT"
triton_poi_fused_cat_7:
.text.triton_poi_fused_cat_7:
[----:B------:R-:W-:Y:S02]  /*0000*/  IMAD.MOV.U32 R1, RZ, RZ, c[0x0][0x28] ;  /* 0x00000a00ff017624 */ /* 0x000fe400078e00ff */
[----:B------:R-:W0:Y:S04]  /*0010*/  S2R R0, SR_TID.X ;  /* 0x0000000000007919 */ /* 0x000e280000002100 */
[----:B------:R-:W1:Y:S01]  /*0020*/  S2R R3, SR_CTAID.X ;  /* 0x0000000000037919 */ /* 0x000e620000002500 */
[----:B0-----:R-:W-:-:S05]  /*0030*/  LOP3.LUT R0, R0, 0x7f, RZ, 0xc0, !PT ;  /* 0x0000007f00007812 */ /* 0x001fca00078ec0ff */
[----:B-1----:R-:W-:-:S04]  /*0040*/  IMAD R0, R3, 0x80, R0 ;  /* 0x0000008003007824 */ /* 0x002fc800078e0200 */
[C---:B------:R-:W-:Y:S01]  /*0050*/  IMAD.HI R2, R0.reuse, 0x55555556, RZ ;  /* 0x5555555600027827 */ /* 0x040fe200078e02ff */
[----:B------:R-:W-:-:S04]  /*0060*/  ISETP.GE.AND P3, PT, R0, 0x6600, PT ;  /* 0x000066000000780c */ /* 0x000fc80003f66270 */
[----:B------:R-:W-:-:S05]  /*0070*/  LEA.HI R3, R2, R2, RZ, 0x1 ;  /* 0x0000000202037211 */ /* 0x000fca00078f08ff */
[----:B------:R-:W-:-:S05]  /*0080*/  IMAD.HI R2, R3, 0x78787879, RZ ;  /* 0x7878787903027827 */ /* 0x000fca00078e02ff */
[----:B------:R-:W-:-:S04]  /*0090*/  SHF.R.U32.HI R5, RZ, 0x1f, R2 ;  /* 0x0000001fff057819 */ /* 0x000fc80000011602 */
[----:B------:R-:W-:-:S05]  /*00a0*/  LEA.HI.SX32 R2, R2, R5, 0x15 ;  /* 0x0000000502027211 */ /* 0x000fca00078faaff */
[----:B------:R-:W-:Y:S02]  /*00b0*/  IMAD R4, R2, -0x1100, R3 ;  /* 0xffffef0002047824 */ /* 0x000fe400078e0203 */
[----:B------:R-:W-:-:S03]  /*00c0*/  IMAD R3, R3, -0x3, R0 ;  /* 0xfffffffd03037824 */ /* 0x000fc600078e0200 */
[----:B------:R-:W-:Y:S02]  /*00d0*/  IADD3 R2, R4, -0x100, RZ ;  /* 0xffffff0004027810 */ /* 0x000fe40007ffe0ff */
[C---:B------:R-:W-:Y:S02]  /*00e0*/  ISETP.NE.AND P1, PT, R3.reuse, 0x2, PT ;  /* 0x000000020300780c */ /* 0x040fe40003f25270 */
[----:B------:R-:W-:Y:S02]  /*00f0*/  PRMT R5, R2, 0x9910, RZ ;  /* 0x0000991002057816 */ /* 0x000fe400000000ff */
[----:B------:R-:W-:Y:S02]  /*0100*/  ISETP.GE.AND P0, PT, R4, 0x100, PT ;  /* 0x000001000400780c */ /* 0x000fe40003f06270 */
[----:B------:R-:W-:Y:S02]  /*0110*/  SHF.R.S32.HI R5, RZ, 0xf, R5 ;  /* 0x0000000fff057819 */ /* 0x000fe40000011405 */
[----:B------:R-:W-:Y:S01]  /*0120*/  ISETP.NE.AND P2, PT, R3, 0x1, PT ;  /* 0x000000010300780c */ /* 0x000fe20003f45270 */
[----:B------:R-:W-:Y:S01]  /*0130*/  IMAD.MOV.U32 R3, RZ, RZ, 0x4 ;  /* 0x00000004ff037424 */ /* 0x000fe200078e00ff */
[----:B------:R-:W-:-:S04]  /*0140*/  LOP3.LUT R5, R5, 0xffff, RZ, 0xc0, !PT ;  /* 0x0000ffff05057812 */ /* 0x000fc800078ec0ff */
[----:B------:R-:W-:-:S04]  /*0150*/  LEA.HI R5, R5, R2, RZ, 0x16 ;  /* 0x0000000205057211 */ /* 0x000fc800078fb0ff */
[C---:B------:R-:W-:Y:S02]  /*0160*/  LOP3.LUT R6, R5.reuse, 0xffff, RZ, 0xc0, !PT ;  /* 0x0000ffff05067812 */ /* 0x040fe400078ec0ff */
[----:B------:R-:W-:Y:S02]  /*0170*/  LOP3.LUT R5, R5, 0xffc0, RZ, 0xc0, !PT ;  /* 0x0000ffc005057812 */ /* 0x000fe400078ec0ff */
[----:B------:R-:W-:-:S03]  /*0180*/  SHF.R.U32.HI R6, RZ, 0x6, R6 ;  /* 0x00000006ff067819 */ /* 0x000fc60000011606 */
[----:B------:R-:W-:Y:S01]  /*0190*/  IMAD.MOV R5, RZ, RZ, -R5 ;  /* 0x000000ffff057224 */ /* 0x000fe200078e0a05 */
[----:B------:R-:W-:-:S04]  /*01a0*/  PRMT R7, R6, 0x8880, RZ ;  /* 0x0000888006077816 */ /* 0x000fc800000000ff */
[----:B------:R-:W-:Y:S02]  /*01b0*/  PRMT R7, R7, 0x7710, RZ ;  /* 0x0000771007077816 */ /* 0x000fe400000000ff */
[----:B------:R-:W-:Y:S02]  /*01c0*/  PRMT R5, R5, 0x7710, RZ ;  /* 0x0000771005057816 */ /* 0x000fe400000000ff */
[----:B------:R-:W-:-:S03]  /*01d0*/  SHF.R.U32.HI R7, RZ, 0x9, R7 ;  /* 0x00000009ff077819 */ /* 0x000fc60000011607 */
[----:B------:R-:W-:Y:S01]  /*01e0*/  IMAD.IADD R2, R2, 0x1, R5 ;  /* 0x0000000102027824 */ /* 0x000fe200078e0205 */
[----:B------:R-:W-:-:S03]  /*01f0*/  LOP3.LUT R7, R7, 0x3f, RZ, 0xc0, !PT ;  /* 0x0000003f07077812 */ /* 0x000fc600078ec0ff */
[----:B------:R0:W-:Y:S02]  /*0200*/  I2F.S16 R5, R2 ;  /* 0x0000000200057306 */ /* 0x0001e40000101400 */
[----:B------:R-:W-:-:S05]  /*0210*/  IMAD.IADD R7, R6, 0x1, R7 ;  /* 0x0000000106077824 */ /* 0x000fca00078e0207 */
[----:B------:R-:W-:Y:S01]  /*0220*/  LOP3.LUT R7, R7, 0xc0, RZ, 0xc0, !PT ;  /* 0x000000c007077812 */ /* 0x000fe200078ec0ff */
[----:B0-----:R-:W-:-:S04]  /*0230*/  IMAD.WIDE R2, R0, R3, c[0x0][0x160] ;  /* 0x0000580000027625 */ /* 0x001fc800078e0203 */
[----:B------:R-:W-:-:S05]  /*0240*/  IMAD.MOV R7, RZ, RZ, -R7 ;  /* 0x000000ffff077224 */ /* 0x000fca00078e0a07 */
[----:B------:R-:W-:-:S05]  /*0250*/  PRMT R7, R7, 0x7710, RZ ;  /* 0x0000771007077816 */ /* 0x000fca00000000ff */
[----:B------:R-:W-:-:S06]  /*0260*/  IMAD.IADD R6, R6, 0x1, R7 ;  /* 0x0000000106067824 */ /* 0x000fcc00078e0207 */
[----:B------:R-:W0:Y:S02]  /*0270*/  I2F.S8 R6, R6 ;  /* 0x0000000600067306 */ /* 0x000e240000001400 */
[----:B0-----:R-:W-:Y:S02]  /*0280*/  @P1 FSEL R5, R6, RZ, !P2 ;  /* 0x000000ff06051208 */ /* 0x001fe40005000000 */
[----:B------:R-:W-:Y:S01]  /*0290*/  @!P0 I2FP.F32.S32 R5, R4 ;  /* 0x0000000400058245 */ /* 0x000fe20000201400 */
[----:B------:R-:W-:Y:S06]  /*02a0*/  @P3 EXIT ;  /* 0x000000000000394d */ /* 0x000fec0003800000 */
[----:B------:R-:W-:Y:S02]  /*02b0*/  ULDC.64 UR4, c[0x0][0x118] ;  /* 0x0000460000047ab9 */ /* 0x000fe40000000a00 */
[----:B------:R-:W-:Y:S01]  /*02c0*/  STG.E [R2.64], R5 ;  /* 0x0000000502007986 */ /* 0x000fe2000c101904 */
[----:B------:R-:W-:Y:S05]  /*02d0*/  EXIT ;  /* 0x000000000000794d */ /* 0x000fea0003800000 */
.L_x_0:
[----:B------:R-:W-:-:S00]  /*02e0*/  BRA `(.L_x_0) ;  /* 0xfffffff000007947 */ /* 0x000fc0000383ffff */
[----:B------:R-:W-:-:S00]  /*02f0*/  NOP ;  /* 0x0000000000007918 */ /* 0x000fc00000000000 */
        /* <DEDUP_REMOVED lines=8> */
.L_x_1:
